//
// Generated by NVIDIA NVVM Compiler
//
// Compiler Build ID: CL-36424714
// Cuda compilation tools, release 13.0, V13.0.88
// Based on NVVM 20.0.0
//

.version 9.0
.target sm_100
.address_size 64

	// .globl	_Z10vector_addPfS_S_i
.extern .func  (.param .b32 func_retval0) vprintf
(
	.param .b64 vprintf_param_0,
	.param .b64 vprintf_param_1
)
;
.global .align 1 .b8 $str[45] = {84, 104, 114, 101, 97, 100, 32, 73, 68, 58, 32, 37, 100, 32, 40, 98, 108, 111, 99, 107, 73, 100, 120, 58, 32, 37, 100, 44, 32, 116, 104, 114, 101, 97, 100, 73, 100, 120, 58, 32, 37, 100, 41, 10};

.visible .entry _Z10vector_addPfS_S_i(
	.param .u64 .ptr .align 1 _Z10vector_addPfS_S_i_param_0,
	.param .u64 .ptr .align 1 _Z10vector_addPfS_S_i_param_1,
	.param .u64 .ptr .align 1 _Z10vector_addPfS_S_i_param_2,
	.param .u32 _Z10vector_addPfS_S_i_param_3
)
{
	.local .align 8 .b8 	__local_depot0[16];
	.reg .b64 	%SP;
	.reg .b64 	%SPL;
	.reg .pred 	%p<2>;
	.reg .b32 	%r<8>;
	.reg .b32 	%f<4>;
	.reg .b64 	%rd<15>;

	mov.u64 	%SPL, __local_depot0;
	cvta.local.u64 	%SP, %SPL;
	ld.param.u64 	%rd1, [_Z10vector_addPfS_S_i_param_0];
	ld.param.u64 	%rd2, [_Z10vector_addPfS_S_i_param_1];
	ld.param.u64 	%rd3, [_Z10vector_addPfS_S_i_param_2];
	ld.param.u32 	%r4, [_Z10vector_addPfS_S_i_param_3];
	mov.u32 	%r1, %ctaid.x;
	mov.u32 	%r5, %ntid.x;
	mov.u32 	%r2, %tid.x;
	mad.lo.s32 	%r3, %r1, %r5, %r2;
	setp.ge.s32 	%p1, %r3, %r4;
	@%p1 bra 	$L__BB0_2;
	add.u64 	%rd4, %SP, 0;
	add.u64 	%rd5, %SPL, 0;
	cvta.to.global.u64 	%rd6, %rd1;
	cvta.to.global.u64 	%rd7, %rd2;
	cvta.to.global.u64 	%rd8, %rd3;
	mul.wide.s32 	%rd9, %r3, 4;
	add.s64 	%rd10, %rd6, %rd9;
	ld.global.f32 	%f1, [%rd10];
	add.s64 	%rd11, %rd7, %rd9;
	ld.global.f32 	%f2, [%rd11];
	add.f32 	%f3, %f1, %f2;
	add.s64 	%rd12, %rd8, %rd9;
	st.global.f32 	[%rd12], %f3;
	st.local.v2.u32 	[%rd5], {%r3, %r1};
	st.local.u32 	[%rd5+8], %r2;
	mov.u64 	%rd13, $str;
	cvta.global.u64 	%rd14, %rd13;
	{ // callseq 0, 0
	.param .b64 param0;
	st.param.b64 	[param0], %rd14;
	.param .b64 param1;
	st.param.b64 	[param1], %rd4;
	.param .b32 retval0;
	call.uni (retval0), 
	vprintf, 
	(
	param0, 
	param1
	);
	ld.param.b32 	%r6, [retval0];
	} // callseq 0
$L__BB0_2:
	ret;

}


// ===== COMPILED SASS (sm_100) =====

	.target	sm_100

	.elftype	@"ET_EXEC"


//--------------------- .note.nv.tkinfo           --------------------------
	.section	.note.nv.tkinfo,"",@"SHT_NOTE"
	.sectionflags	@"SHF_NOTE_NV_TKINFO"
	.tkinfo
        /*0018*/ 	.word	0x00000002
        /*0030*/ 	.string	""
        /*0030*/ 	.string	"ptxas"
        /*0030*/ 	.string	"Cuda compilation tools, release 13.0, V13.0.88"
        /*0030*/ 	.string	"Build cuda_13.0.r13.0/compiler.36424714_0"
        /*0030*/ 	.string	"-arch sm_100 -m 64 "



//--------------------- .note.nv.cuinfo           --------------------------
	.section	.note.nv.cuinfo,"",@"SHT_NOTE"
	.sectionflags	@"SHF_NOTE_NV_CUINFO"
        /*0018*/ 	.short	0x0002
        /*001a*/ 	.short	0x0064
        /*001c*/ 	.short	0x0082
	.zero		2


//--------------------- .nv.info                  --------------------------
	.section	.nv.info,"",@"SHT_CUDA_INFO"
	.align	4


	//----- nvinfo : EIATTR_REGCOUNT
	.align		4
        /*0000*/ 	.byte	0x04, 0x2f
        /*0002*/ 	.short	(.L_2 - .L_1)
	.align		4
.L_1:
        /*0004*/ 	.word	index@(_Z10vector_addPfS_S_i)
        /*0008*/ 	.word	0x00000018


	//----- nvinfo : EIATTR_FRAME_SIZE
	.align		4
.L_2:
        /*000c*/ 	.byte	0x04, 0x11
        /*000e*/ 	.short	(.L_4 - .L_3)
	.align		4
.L_3:
        /*0010*/ 	.word	index@(_Z10vector_addPfS_S_i)
        /*0014*/ 	.word	0x00000010


	//----- nvinfo : EIATTR_MIN_STACK_SIZE
	.align		4
.L_4:
        /*0018*/ 	.byte	0x04, 0x12
        /*001a*/ 	.short	(.L_6 - .L_5)
	.align		4
.L_5:
        /*001c*/ 	.word	index@(_Z10vector_addPfS_S_i)
        /*0020*/ 	.word	0x00000010
.L_6:


//--------------------- .nv.compat                --------------------------
	.section	.nv.compat,"",@"SHT_CUDA_COMPAT_INFO"
	.align	4
        /*0000*/ 	.byte	0x02, 0x09, 0x00, 0x00, 0x02, 0x02, 0x01, 0x00, 0x02, 0x05, 0x05, 0x00, 0x03, 0x07, 0x01, 0x01
        /*0010*/ 	.byte	0x02, 0x03, 0x00, 0x00, 0x02, 0x06, 0x01, 0x00, 0x04, 0x0b, 0x08, 0x00, 0x09, 0x00, 0x00, 0x00
        /*0020*/ 	.byte	0x00, 0x00, 0x00, 0x00


//--------------------- .nv.info._Z10vector_addPfS_S_i --------------------------
	.section	.nv.info._Z10vector_addPfS_S_i,"",@"SHT_CUDA_INFO"
	.sectionflags	@""
	.align	4


	//----- nvinfo : EIATTR_CUDA_API_VERSION
	.align		4
        /*0000*/ 	.byte	0x04, 0x37
        /*0002*/ 	.short	(.L_8 - .L_7)
.L_7:
        /*0004*/ 	.word	0x00000082


	//----- nvinfo : EIATTR_KPARAM_INFO
	.align		4
.L_8:
        /*0008*/ 	.byte	0x04, 0x17
        /*000a*/ 	.short	(.L_10 - .L_9)
.L_9:
        /*000c*/ 	.word	0x00000000
        /*0010*/ 	.short	0x0003
        /*0012*/ 	.short	0x0018
        /*0014*/ 	.byte	0x00, 0xf0, 0x11, 0x00


	//----- nvinfo : EIATTR_KPARAM_INFO
	.align		4
.L_10:
        /*0018*/ 	.byte	0x04, 0x17
        /*001a*/ 	.short	(.L_12 - .L_11)
.L_11:
        /*001c*/ 	.word	0x00000000
        /*0020*/ 	.short	0x0002
        /*0022*/ 	.short	0x0010
        /*0024*/ 	.byte	0x00, 0xf5, 0x21, 0x00


	//----- nvinfo : EIATTR_KPARAM_INFO
	.align		4
.L_12:
        /*0028*/ 	.byte	0x04, 0x17
        /*002a*/ 	.short	(.L_14 - .L_13)
.L_13:
        /*002c*/ 	.word	0x00000000
        /*0030*/ 	.short	0x0001
        /*0032*/ 	.short	0x0008
        /*0034*/ 	.byte	0x00, 0xf5, 0x21, 0x00


	//----- nvinfo : EIATTR_KPARAM_INFO
	.align		4
.L_14:
        /*0038*/ 	.byte	0x04, 0x17
        /*003a*/ 	.short	(.L_16 - .L_15)
.L_15:
        /*003c*/ 	.word	0x00000000
        /*0040*/ 	.short	0x0000
        /*0042*/ 	.short	0x0000
        /*0044*/ 	.byte	0x00, 0xf5, 0x21, 0x00


	//----- nvinfo : EIATTR_SPARSE_MMA_MASK
	.align		4
.L_16:
        /*0048*/ 	.byte	0x03, 0x50
        /*004a*/ 	.short	0x0000


	//----- nvinfo : EIATTR_MAXREG_COUNT
	.align		4
        /*004c*/ 	.byte	0x03, 0x1b
        /*004e*/ 	.short	0x00ff


	//----- nvinfo : EIATTR_EXTERNS
	.align		4
        /*0050*/ 	.byte	0x04, 0x0f
        /*0052*/ 	.short	(.L_18 - .L_17)


	//   ....[0]....
	.align		4
.L_17:
        /*0054*/ 	.word	index@(vprintf)


	//----- nvinfo : EIATTR_MERCURY_ISA_VERSION
	.align		4
.L_18:
        /*0058*/ 	.byte	0x03, 0x5f
        /*005a*/ 	.short	0x0101


	//----- nvinfo : EIATTR_VRC_CTA_INIT_COUNT
	.align		4
        /*005c*/ 	.byte	0x02, 0x4a
	.zero		1
	.zero		1


	//----- nvinfo : EIATTR_SYSCALL_OFFSETS
	.align		4
        /*0060*/ 	.byte	0x04, 0x46
        /*0062*/ 	.short	(.L_20 - .L_19)


	//   ....[0]....
.L_19:
        /*0064*/ 	.word	0x00000200


	//----- nvinfo : EIATTR_EXIT_INSTR_OFFSETS
	.align		4
.L_20:
        /*0068*/ 	.byte	0x04, 0x1c
        /*006a*/ 	.short	(.L_22 - .L_21)


	//   ....[0]....
.L_21:
        /*006c*/ 	.word	0x000000c0


	//   ....[1]....
        /*0070*/ 	.word	0x00000210


	//----- nvinfo : EIATTR_CRS_STACK_SIZE
	.align		4
.L_22:
        /*0074*/ 	.byte	0x04, 0x1e
        /*0076*/ 	.short	(.L_24 - .L_23)
.L_23:
        /*0078*/ 	.word	0x00000000


	//----- nvinfo : EIATTR_CBANK_PARAM_SIZE
	.align		4
.L_24:
        /*007c*/ 	.byte	0x03, 0x19
        /*007e*/ 	.short	0x001c


	//----- nvinfo : EIATTR_PARAM_CBANK
	.align		4
        /*0080*/ 	.byte	0x04, 0x0a
        /*0082*/ 	.short	(.L_26 - .L_25)
	.align		4
.L_25:
        /*0084*/ 	.word	index@(.nv.constant0._Z10vector_addPfS_S_i)
        /*0088*/ 	.short	0x0380
        /*008a*/ 	.short	0x001c


	//----- nvinfo : EIATTR_SW_WAR
	.align		4
.L_26:
        /*008c*/ 	.byte	0x04, 0x36
        /*008e*/ 	.short	(.L_28 - .L_27)
.L_27:
        /*0090*/ 	.word	0x00000008
.L_28:


//--------------------- .nv.callgraph             --------------------------
	.section	.nv.callgraph,"",@"SHT_CUDA_CALLGRAPH"
	.align	4
	.sectionentsize	8
	.align		4
        /*0000*/ 	.word	0x00000000
	.align		4
        /*0004*/ 	.word	0xffffffff
	.align		4
        /*0008*/ 	.word	index@(_Z10vector_addPfS_S_i)
	.align		4
        /*000c*/ 	.word	index@(vprintf)
	.align		4
        /*0010*/ 	.word	0x00000000
	.align		4
        /*0014*/ 	.word	0xfffffffe
	.align		4
        /*0018*/ 	.word	0x00000000
	.align		4
        /*001c*/ 	.word	0xfffffffd
	.align		4
        /*0020*/ 	.word	0x00000000
	.align		4
        /*0024*/ 	.word	0xfffffffc


//--------------------- .nv.constant4             --------------------------
	.section	.nv.constant4,"a",@progbits
	.align	8
	.align		8
.nv.constant4:
        /*0000*/ 	.dword	vprintf
	.align		8
        /*0008*/ 	.dword	$str


//--------------------- .text._Z10vector_addPfS_S_i --------------------------
	.section	.text._Z10vector_addPfS_S_i,"ax",@progbits
	.align	128
        .global         _Z10vector_addPfS_S_i
        .type           _Z10vector_addPfS_S_i,@function
        .size           _Z10vector_addPfS_S_i,(.L_x_2 - _Z10vector_addPfS_S_i)
        .other          _Z10vector_addPfS_S_i,@"STO_CUDA_ENTRY STV_DEFAULT"
_Z10vector_addPfS_S_i:
.text._Z10vector_addPfS_S_i:
[----:B------:R-:W0:Y:S01]  /*0000*/  LDC R1, c[0x0][0x37c] ;  /* 0x0000df00ff017b82 */ /* 0x000e220000000800 */
[----:B------:R-:W1:Y:S01]  /*0010*/  S2R R14, SR_TID.X ;  /* 0x00000000000e7919 */ /* 0x000e620000002100 */
[----:B------:R-:W2:Y:S01]  /*0020*/  LDCU UR5, c[0x0][0x2fc] ;  /* 0x00005f80ff0577ac */ /* 0x000ea20008000800 */
[----:B0-----:R-:W-:Y:S01]  /*0030*/  IADD3 R1, PT, PT, R1, -0x10, RZ ;  /* 0xfffffff001017810 */ /* 0x001fe20007ffe0ff */
[----:B------:R-:W1:Y:S01]  /*0040*/  S2R R3, SR_CTAID.X ;  /* 0x0000000000037919 */ /* 0x000e620000002500 */
[----:B------:R-:W1:Y:S01]  /*0050*/  LDCU UR6, c[0x0][0x360] ;  /* 0x00006c00ff0677ac */ /* 0x000e620008000800 */
[----:B------:R-:W0:Y:S01]  /*0060*/  LDCU UR7, c[0x0][0x398] ;  /* 0x00007300ff0777ac */ /* 0x000e220008000800 */
[----:B------:R-:W3:Y:S02]  /*0070*/  LDCU UR4, c[0x0][0x2f8] ;  /* 0x00005f00ff0477ac */ /* 0x000ee40008000800 */
[----:B---3--:R-:W-:-:S04]  /*0080*/  IADD3 R6, P1, PT, R1, UR4, RZ ;  /* 0x0000000401067c10 */ /* 0x008fc8000ff3e0ff */
[----:B--2---:R-:W-:Y:S01]  /*0090*/  IADD3.X R7, PT, PT, RZ, UR5, RZ, P1, !PT ;  /* 0x00000005ff077c10 */ /* 0x004fe20008ffe4ff */
[----:B-1----:R-:W-:-:S05]  /*00a0*/  IMAD R2, R3, UR6, R14 ;  /* 0x0000000603027c24 */ /* 0x002fca000f8e020e */
[----:B0-----:R-:W-:-:S13]  /*00b0*/  ISETP.GE.AND P0, PT, R2, UR7, PT ;  /* 0x0000000702007c0c */ /* 0x001fda000bf06270 */
[----:B------:R-:W-:Y:S05]  /*00c0*/  @P0 EXIT ;  /* 0x000000000000094d */ /* 0x000fea0003800000 */
[----:B------:R-:W0:Y:S01]  /*00d0*/  LDC.64 R8, c[0x0][0x388] ;  /* 0x0000e200ff087b82 */ /* 0x000e220000000a00 */
[----:B------:R-:W1:Y:S07]  /*00e0*/  LDCU.64 UR4, c[0x0][0x358] ;  /* 0x00006b00ff0477ac */ /* 0x000e6e0008000a00 */
[----:B------:R-:W2:Y:S08]  /*00f0*/  LDC.64 R4, c[0x0][0x380] ;  /* 0x0000e000ff047b82 */ /* 0x000eb00000000a00 */
[----:B------:R-:W3:Y:S01]  /*0100*/  LDC.64 R10, c[0x0][0x390] ;  /* 0x0000e400ff0a7b82 */ /* 0x000ee20000000a00 */
[----:B------:R-:W-:Y:S01]  /*0110*/  MOV R12, 0x0 ;  /* 0x00000000000c7802 */ /* 0x000fe20000000f00 */
[----:B------:R-:W4:Y:S01]  /*0120*/  LDCU.64 UR6, c[0x4][0x8] ;  /* 0x01000100ff0677ac */ /* 0x000f220008000a00 */
[----:B0-----:R-:W-:-:S06]  /*0130*/  IMAD.WIDE R8, R2, 0x4, R8 ;  /* 0x0000000402087825 */ /* 0x001fcc00078e0208 */
[----:B-1----:R-:W5:Y:S01]  /*0140*/  LDG.E R9, desc[UR4][R8.64] ;  /* 0x0000000408097981 */ /* 0x002f62000c1e1900 */
[----:B--2---:R-:W-:-:S05]  /*0150*/  IMAD.WIDE R4, R2, 0x4, R4 ;  /* 0x0000000402047825 */ /* 0x004fca00078e0204 */
[----:B------:R4:W5:Y:S01]  /*0160*/  LDG.E R0, desc[UR4][R4.64] ;  /* 0x0000000404007981 */ /* 0x000962000c1e1900 */
[----:B---3--:R-:W-:-:S03]  /*0170*/  IMAD.WIDE R10, R2, 0x4, R10 ;  /* 0x00000004020a7825 */ /* 0x008fc600078e020a */
[----:B------:R0:W-:Y:S01]  /*0180*/  STL.64 [R1], R2 ;  /* 0x0000000201007387 */ /* 0x0001e20000100a00 */
[----:B------:R-:W1:Y:S03]  /*0190*/  LDC.64 R12, c[0x4][R12] ;  /* 0x010000000c0c7b82 */ /* 0x000e660000000a00 */
[----:B------:R0:W-:Y:S01]  /*01a0*/  STL [R1+0x8], R14 ;  /* 0x0000080e01007387 */ /* 0x0001e20000100800 */
[----:B----4-:R-:W-:Y:S02]  /*01b0*/  MOV R4, UR6 ;  /* 0x0000000600047c02 */ /* 0x010fe40008000f00 */
[----:B------:R-:W-:Y:S01]  /*01c0*/  MOV R5, UR7 ;  /* 0x0000000700057c02 */ /* 0x000fe20008000f00 */
[----:B-----5:R-:W-:-:S05]  /*01d0*/  FADD R0, R0, R9 ;  /* 0x0000000900007221 */ /* 0x020fca0000000000 */
[----:B-1----:R0:W-:Y:S02]  /*01e0*/  STG.E desc[UR4][R10.64], R0 ;  /* 0x000000000a007986 */ /* 0x0021e4000c101904 */
[----:B------:R-:W-:-:S07]  /*01f0*/  LEPC R20, `(.L_x_0) ;  /* 0x000000001014794e */ /* 0x000fce0000000000 */
[----:B0-----:R-:W-:Y:S05]  /*0200*/  CALL.ABS.NOINC R12 ;  /* 0x000000000c007343 */ /* 0x001fea0003c00000 */
.L_x_0:
[----:B------:R-:W-:Y:S05]  /*0210*/  EXIT ;  /* 0x000000000000794d */ /* 0x000fea0003800000 */
.L_x_1:
[----:B------:R-:W-:-:S00]  /*0220*/  BRA `(.L_x_1) ;  /* 0xfffffffc00fc7947 */ /* 0x000fc0000383ffff */
[----:B------:R-:W-:-:S00]  /*0230*/  NOP ;  /* 0x0000000000007918 */ /* 0x000fc00000000000 */
        /* <DEDUP_REMOVED lines=12> */
.L_x_2:


//--------------------- .nv.global.init           --------------------------
	.section	.nv.global.init,"aw",@progbits
.nv.global.init:
	.type		$str,@object
	.size		$str,(.L_0 - $str)
$str:
        /*0000*/ 	.byte	0x54, 0x68, 0x72, 0x65, 0x61, 0x64, 0x20, 0x49, 0x44, 0x3a, 0x20, 0x25, 0x64, 0x20, 0x28, 0x62
        /*0010*/ 	.byte	0x6c, 0x6f, 0x63, 0x6b, 0x49, 0x64, 0x78, 0x3a, 0x20, 0x25, 0x64, 0x2c, 0x20, 0x74, 0x68, 0x72
        /*0020*/ 	.byte	0x65, 0x61, 0x64, 0x49, 0x64, 0x78, 0x3a, 0x20, 0x25, 0x64, 0x29, 0x0a, 0x00
.L_0:


//--------------------- .nv.shared.reserved.0     --------------------------
	.section	.nv.shared.reserved.0,"aw",@nobits
	.weak		__nv_reservedSMEM_offset_0_alias
	.size		__nv_reservedSMEM_offset_0_alias, 0, 64
	.other		__nv_reservedSMEM_offset_0_alias,@"STO_CUDA_RESERVED_SHARED STV_DEFAULT"
__nv_reservedSMEM_offset_0_alias:
	.zero		0
	.zero		64


//--------------------- .nv.constant0._Z10vector_addPfS_S_i --------------------------
	.section	.nv.constant0._Z10vector_addPfS_S_i,"a",@progbits
	.sectionflags	@""
	.align	4
.nv.constant0._Z10vector_addPfS_S_i:
	.zero		924


//--------------------- SYMBOLS --------------------------

	.type		.nv.reservedSmem.offset0,@object
	.size		.nv.reservedSmem.offset0,0x4
	.type		vprintf,@function
